//
// Generated by NVIDIA NVVM Compiler
//
// Compiler Build ID: CL-36424714
// Cuda compilation tools, release 13.0, V13.0.88
// Based on NVVM 20.0.0
//

.version 9.0
.target sm_100
.address_size 64

	// .globl	_Z5saxpylfPfS_

.visible .entry _Z5saxpylfPfS_(
	.param .u64 _Z5saxpylfPfS__param_0,
	.param .f32 _Z5saxpylfPfS__param_1,
	.param .u64 .ptr .align 1 _Z5saxpylfPfS__param_2,
	.param .u64 .ptr .align 1 _Z5saxpylfPfS__param_3
)
{
	.reg .pred 	%p<2>;
	.reg .b32 	%r<5>;
	.reg .b32 	%f<5>;
	.reg .b64 	%rd<10>;

	ld.param.u64 	%rd4, [_Z5saxpylfPfS__param_0];
	ld.param.f32 	%f1, [_Z5saxpylfPfS__param_1];
	ld.param.u64 	%rd2, [_Z5saxpylfPfS__param_2];
	ld.param.u64 	%rd3, [_Z5saxpylfPfS__param_3];
	mov.u32 	%r1, %ctaid.x;
	mov.u32 	%r2, %ntid.x;
	mov.u32 	%r3, %tid.x;
	mad.lo.s32 	%r4, %r1, %r2, %r3;
	cvt.u64.u32 	%rd1, %r4;
	setp.le.s64 	%p1, %rd4, %rd1;
	@%p1 bra 	$L__BB0_2;
	cvta.to.global.u64 	%rd5, %rd2;
	cvta.to.global.u64 	%rd6, %rd3;
	shl.b64 	%rd7, %rd1, 2;
	add.s64 	%rd8, %rd5, %rd7;
	ld.global.f32 	%f2, [%rd8];
	add.s64 	%rd9, %rd6, %rd7;
	ld.global.f32 	%f3, [%rd9];
	fma.rn.f32 	%f4, %f1, %f2, %f3;
	st.global.f32 	[%rd9], %f4;
$L__BB0_2:
	ret;

}


// ===== COMPILED SASS (sm_100) =====

	.target	sm_100

	.elftype	@"ET_EXEC"


//--------------------- .note.nv.tkinfo           --------------------------
	.section	.note.nv.tkinfo,"",@"SHT_NOTE"
	.sectionflags	@"SHF_NOTE_NV_TKINFO"
	.tkinfo
        /*0018*/ 	.word	0x00000002
        /*0030*/ 	.string	""
        /*0030*/ 	.string	"ptxas"
        /*0030*/ 	.string	"Cuda compilation tools, release 13.0, V13.0.88"
        /*0030*/ 	.string	"Build cuda_13.0.r13.0/compiler.36424714_0"
        /*0030*/ 	.string	"-arch sm_100 -m 64 "



//--------------------- .note.nv.cuinfo           --------------------------
	.section	.note.nv.cuinfo,"",@"SHT_NOTE"
	.sectionflags	@"SHF_NOTE_NV_CUINFO"
        /*0018*/ 	.short	0x0002
        /*001a*/ 	.short	0x0064
        /*001c*/ 	.short	0x0082
	.zero		2


//--------------------- .nv.info                  --------------------------
	.section	.nv.info,"",@"SHT_CUDA_INFO"
	.align	4


	//----- nvinfo : EIATTR_REGCOUNT
	.align		4
        /*0000*/ 	.byte	0x04, 0x2f
        /*0002*/ 	.short	(.L_1 - .L_0)
	.align		4
.L_0:
        /*0004*/ 	.word	index@(_Z5saxpylfPfS_)
        /*0008*/ 	.word	0x0000000a


	//----- nvinfo : EIATTR_FRAME_SIZE
	.align		4
.L_1:
        /*000c*/ 	.byte	0x04, 0x11
        /*000e*/ 	.short	(.L_3 - .L_2)
	.align		4
.L_2:
        /*0010*/ 	.word	index@(_Z5saxpylfPfS_)
        /*0014*/ 	.word	0x00000000


	//----- nvinfo : EIATTR_MIN_STACK_SIZE
	.align		4
.L_3:
        /*0018*/ 	.byte	0x04, 0x12
        /*001a*/ 	.short	(.L_5 - .L_4)
	.align		4
.L_4:
        /*001c*/ 	.word	index@(_Z5saxpylfPfS_)
        /*0020*/ 	.word	0x00000000
.L_5:


//--------------------- .nv.compat                --------------------------
	.section	.nv.compat,"",@"SHT_CUDA_COMPAT_INFO"
	.align	4
        /*0000*/ 	.byte	0x02, 0x09, 0x00, 0x00, 0x02, 0x02, 0x01, 0x00, 0x02, 0x05, 0x05, 0x00, 0x03, 0x07, 0x01, 0x01
        /*0010*/ 	.byte	0x02, 0x03, 0x00, 0x00, 0x02, 0x06, 0x01, 0x00, 0x04, 0x0b, 0x08, 0x00, 0x09, 0x00, 0x00, 0x00
        /*0020*/ 	.byte	0x00, 0x00, 0x00, 0x00


//--------------------- .nv.info._Z5saxpylfPfS_   --------------------------
	.section	.nv.info._Z5saxpylfPfS_,"",@"SHT_CUDA_INFO"
	.sectionflags	@""
	.align	4


	//----- nvinfo : EIATTR_CUDA_API_VERSION
	.align		4
        /*0000*/ 	.byte	0x04, 0x37
        /*0002*/ 	.short	(.L_7 - .L_6)
.L_6:
        /*0004*/ 	.word	0x00000082


	//----- nvinfo : EIATTR_KPARAM_INFO
	.align		4
.L_7:
        /*0008*/ 	.byte	0x04, 0x17
        /*000a*/ 	.short	(.L_9 - .L_8)
.L_8:
        /*000c*/ 	.word	0x00000000
        /*0010*/ 	.short	0x0003
        /*0012*/ 	.short	0x0018
        /*0014*/ 	.byte	0x00, 0xf5, 0x21, 0x00


	//----- nvinfo : EIATTR_KPARAM_INFO
	.align		4
.L_9:
        /*0018*/ 	.byte	0x04, 0x17
        /*001a*/ 	.short	(.L_11 - .L_10)
.L_10:
        /*001c*/ 	.word	0x00000000
        /*0020*/ 	.short	0x0002
        /*0022*/ 	.short	0x0010
        /*0024*/ 	.byte	0x00, 0xf5, 0x21, 0x00


	//----- nvinfo : EIATTR_KPARAM_INFO
	.align		4
.L_11:
        /*0028*/ 	.byte	0x04, 0x17
        /*002a*/ 	.short	(.L_13 - .L_12)
.L_12:
        /*002c*/ 	.word	0x00000000
        /*0030*/ 	.short	0x0001
        /*0032*/ 	.short	0x0008
        /*0034*/ 	.byte	0x00, 0xf0, 0x11, 0x00


	//----- nvinfo : EIATTR_KPARAM_INFO
	.align		4
.L_13:
        /*0038*/ 	.byte	0x04, 0x17
        /*003a*/ 	.short	(.L_15 - .L_14)
.L_14:
        /*003c*/ 	.word	0x00000000
        /*0040*/ 	.short	0x0000
        /*0042*/ 	.short	0x0000
        /*0044*/ 	.byte	0x00, 0xf0, 0x21, 0x00


	//----- nvinfo : EIATTR_SPARSE_MMA_MASK
	.align		4
.L_15:
        /*0048*/ 	.byte	0x03, 0x50
        /*004a*/ 	.short	0x0000


	//----- nvinfo : EIATTR_MAXREG_COUNT
	.align		4
        /*004c*/ 	.byte	0x03, 0x1b
        /*004e*/ 	.short	0x00ff


	//----- nvinfo : EIATTR_MERCURY_ISA_VERSION
	.align		4
        /*0050*/ 	.byte	0x03, 0x5f
        /*0052*/ 	.short	0x0101


	//----- nvinfo : EIATTR_VRC_CTA_INIT_COUNT
	.align		4
        /*0054*/ 	.byte	0x02, 0x4a
	.zero		1
	.zero		1


	//----- nvinfo : EIATTR_EXIT_INSTR_OFFSETS
	.align		4
        /*0058*/ 	.byte	0x04, 0x1c
        /*005a*/ 	.short	(.L_17 - .L_16)


	//   ....[0]....
.L_16:
        /*005c*/ 	.word	0x00000080


	//   ....[1]....
        /*0060*/ 	.word	0x00000160


	//----- nvinfo : EIATTR_CBANK_PARAM_SIZE
	.align		4
.L_17:
        /*0064*/ 	.byte	0x03, 0x19
        /*0066*/ 	.short	0x0020


	//----- nvinfo : EIATTR_PARAM_CBANK
	.align		4
        /*0068*/ 	.byte	0x04, 0x0a
        /*006a*/ 	.short	(.L_19 - .L_18)
	.align		4
.L_18:
        /*006c*/ 	.word	index@(.nv.constant0._Z5saxpylfPfS_)
        /*0070*/ 	.short	0x0380
        /*0072*/ 	.short	0x0020


	//----- nvinfo : EIATTR_SW_WAR
	.align		4
.L_19:
        /*0074*/ 	.byte	0x04, 0x36
        /*0076*/ 	.short	(.L_21 - .L_20)
.L_20:
        /*0078*/ 	.word	0x00000008
.L_21:


//--------------------- .nv.callgraph             --------------------------
	.section	.nv.callgraph,"",@"SHT_CUDA_CALLGRAPH"
	.align	4
	.sectionentsize	8
	.align		4
        /*0000*/ 	.word	0x00000000
	.align		4
        /*0004*/ 	.word	0xffffffff
	.align		4
        /*0008*/ 	.word	0x00000000
	.align		4
        /*000c*/ 	.word	0xfffffffe
	.align		4
        /*0010*/ 	.word	0x00000000
	.align		4
        /*0014*/ 	.word	0xfffffffd
	.align		4
        /*0018*/ 	.word	0x00000000
	.align		4
        /*001c*/ 	.word	0xfffffffc


//--------------------- .text._Z5saxpylfPfS_      --------------------------
	.section	.text._Z5saxpylfPfS_,"ax",@progbits
	.align	128
        .global         _Z5saxpylfPfS_
        .type           _Z5saxpylfPfS_,@function
        .size           _Z5saxpylfPfS_,(.L_x_1 - _Z5saxpylfPfS_)
        .other          _Z5saxpylfPfS_,@"STO_CUDA_ENTRY STV_DEFAULT"
_Z5saxpylfPfS_:
.text._Z5saxpylfPfS_:
[----:B------:R-:W-:Y:S01]  /*0000*/  LDC R1, c[0x0][0x37c] ;  /* 0x0000df00ff017b82 */ /* 0x000fe20000000800 */
[----:B------:R-:W0:Y:S07]  /*0010*/  S2R R3, SR_TID.X ;  /* 0x0000000000037919 */ /* 0x000e2e0000002100 */
[----:B------:R-:W0:Y:S01]  /*0020*/  S2UR UR4, SR_CTAID.X ;  /* 0x00000000000479c3 */ /* 0x000e220000002500 */
[----:B------:R-:W1:Y:S07]  /*0030*/  LDCU.64 UR6, c[0x0][0x380] ;  /* 0x00007000ff0677ac */ /* 0x000e6e0008000a00 */
[----:B------:R-:W0:Y:S02]  /*0040*/  LDC R0, c[0x0][0x360] ;  /* 0x0000d800ff007b82 */ /* 0x000e240000000800 */
[----:B0-----:R-:W-:-:S05]  /*0050*/  IMAD R0, R0, UR4, R3 ;  /* 0x0000000400007c24 */ /* 0x001fca000f8e0203 */
[----:B-1----:R-:W-:-:S04]  /*0060*/  ISETP.GE.U32.AND P0, PT, R0, UR6, PT ;  /* 0x0000000600007c0c */ /* 0x002fc8000bf06070 */
[----:B------:R-:W-:-:S13]  /*0070*/  ISETP.GE.AND.EX P0, PT, RZ, UR7, PT, P0 ;  /* 0x00000007ff007c0c */ /* 0x000fda000bf06300 */
[----:B------:R-:W-:Y:S05]  /*0080*/  @P0 EXIT ;  /* 0x000000000000094d */ /* 0x000fea0003800000 */
[----:B------:R-:W0:Y:S01]  /*0090*/  LDCU.128 UR8, c[0x0][0x390] ;  /* 0x00007200ff0877ac */ /* 0x000e220008000c00 */
[----:B------:R-:W-:Y:S01]  /*00a0*/  IMAD.SHL.U32 R2, R0, 0x4, RZ ;  /* 0x0000000400027824 */ /* 0x000fe200078e00ff */
[----:B------:R-:W-:Y:S01]  /*00b0*/  SHF.R.U32.HI R0, RZ, 0x1e, R0 ;  /* 0x0000001eff007819 */ /* 0x000fe20000011600 */
[----:B------:R-:W1:Y:S01]  /*00c0*/  LDCU.64 UR4, c[0x0][0x358] ;  /* 0x00006b00ff0477ac */ /* 0x000e620008000a00 */
[----:B------:R-:W2:Y:S02]  /*00d0*/  LDCU UR6, c[0x0][0x388] ;  /* 0x00007100ff0677ac */ /* 0x000ea40008000800 */
[C---:B0-----:R-:W-:Y:S02]  /*00e0*/  IADD3 R4, P0, PT, R2.reuse, UR8, RZ ;  /* 0x0000000802047c10 */ /* 0x041fe4000ff1e0ff */
[----:B------:R-:W-:Y:S02]  /*00f0*/  IADD3 R2, P1, PT, R2, UR10, RZ ;  /* 0x0000000a02027c10 */ /* 0x000fe4000ff3e0ff */
[----:B------:R-:W-:-:S02]  /*0100*/  IADD3.X R5, PT, PT, R0, UR9, RZ, P0, !PT ;  /* 0x0000000900057c10 */ /* 0x000fc400087fe4ff */
[----:B------:R-:W-:-:S03]  /*0110*/  IADD3.X R3, PT, PT, R0, UR11, RZ, P1, !PT ;  /* 0x0000000b00037c10 */ /* 0x000fc60008ffe4ff */
[----:B-1----:R-:W2:Y:S04]  /*0120*/  LDG.E R4, desc[UR4][R4.64] ;  /* 0x0000000404047981 */ /* 0x002ea8000c1e1900 */
[----:B------:R-:W2:Y:S02]  /*0130*/  LDG.E R7, desc[UR4][R2.64] ;  /* 0x0000000402077981 */ /* 0x000ea4000c1e1900 */
[----:B--2---:R-:W-:-:S05]  /*0140*/  FFMA R7, R4, UR6, R7 ;  /* 0x0000000604077c23 */ /* 0x004fca0008000007 */
[----:B------:R-:W-:Y:S01]  /*0150*/  STG.E desc[UR4][R2.64], R7 ;  /* 0x0000000702007986 */ /* 0x000fe2000c101904 */
[----:B------:R-:W-:Y:S05]  /*0160*/  EXIT ;  /* 0x000000000000794d */ /* 0x000fea0003800000 */
.L_x_0:
[----:B------:R-:W-:-:S00]  /*0170*/  BRA `(.L_x_0) ;  /* 0xfffffffc00fc7947 */ /* 0x000fc0000383ffff */
[----:B------:R-:W-:-:S00]  /*0180*/  NOP ;  /* 0x0000000000007918 */ /* 0x000fc00000000000 */
[----:B------:R-:W-:-:S00]  /*0190*/  NOP ;  /* 0x0000000000007918 */ /* 0x000fc00000000000 */
[----:B------:R-:W-:-:S00]  /*01a0*/  NOP ;  /* 0x0000000000007918 */ /* 0x000fc00000000000 */
[----:B------:R-:W-:-:S00]  /*01b0*/  NOP ;  /* 0x0000000000007918 */ /* 0x000fc00000000000 */
[----:B------:R-:W-:-:S00]  /*01c0*/  NOP ;  /* 0x0000000000007918 */ /* 0x000fc00000000000 */
[----:B------:R-:W-:-:S00]  /*01d0*/  NOP ;  /* 0x0000000000007918 */ /* 0x000fc00000000000 */
[----:B------:R-:W-:-:S00]  /*01e0*/  NOP ;  /* 0x0000000000007918 */ /* 0x000fc00000000000 */
[----:B------:R-:W-:-:S00]  /*01f0*/  NOP ;  /* 0x0000000000007918 */ /* 0x000fc00000000000 */
.L_x_1:


//--------------------- .nv.shared.reserved.0     --------------------------
	.section	.nv.shared.reserved.0,"aw",@nobits
	.weak		__nv_reservedSMEM_offset_0_alias
	.size		__nv_reservedSMEM_offset_0_alias, 0, 64
	.other		__nv_reservedSMEM_offset_0_alias,@"STO_CUDA_RESERVED_SHARED STV_DEFAULT"
__nv_reservedSMEM_offset_0_alias:
	.zero		0
	.zero		64


//--------------------- .nv.constant0._Z5saxpylfPfS_ --------------------------
	.section	.nv.constant0._Z5saxpylfPfS_,"a",@progbits
	.sectionflags	@""
	.align	4
.nv.constant0._Z5saxpylfPfS_:
	.zero		928


//--------------------- SYMBOLS --------------------------

	.type		.nv.reservedSmem.offset0,@object
	.size		.nv.reservedSmem.offset0,0x4
